//
// Generated by NVIDIA NVVM Compiler
//
// Compiler Build ID: CL-36424714
// Cuda compilation tools, release 13.0, V13.0.88
// Based on NVVM 20.0.0
//

.version 9.0
.target sm_100
.address_size 64

	// .globl	_Z10hello_cudav
.extern .func  (.param .b32 func_retval0) vprintf
(
	.param .b64 vprintf_param_0,
	.param .b64 vprintf_param_1
)
;
.global .align 1 .b8 $str[12] = {72, 101, 108, 108, 111, 32, 67, 85, 68, 65, 33};

.visible .entry _Z10hello_cudav()
{
	.reg .b32 	%r<3>;
	.reg .b64 	%rd<3>;

	mov.u64 	%rd1, $str;
	cvta.global.u64 	%rd2, %rd1;
	{ // callseq 0, 0
	.param .b64 param0;
	st.param.b64 	[param0], %rd2;
	.param .b64 param1;
	st.param.b64 	[param1], 0;
	.param .b32 retval0;
	call.uni (retval0), 
	vprintf, 
	(
	param0, 
	param1
	);
	ld.param.b32 	%r1, [retval0];
	} // callseq 0
	ret;

}


// ===== COMPILED SASS (sm_100) =====

	.target	sm_100

	.elftype	@"ET_EXEC"


//--------------------- .note.nv.tkinfo           --------------------------
	.section	.note.nv.tkinfo,"",@"SHT_NOTE"
	.sectionflags	@"SHF_NOTE_NV_TKINFO"
	.tkinfo
        /*0018*/ 	.word	0x00000002
        /*0030*/ 	.string	""
        /*0030*/ 	.string	"ptxas"
        /*0030*/ 	.string	"Cuda compilation tools, release 13.0, V13.0.88"
        /*0030*/ 	.string	"Build cuda_13.0.r13.0/compiler.36424714_0"
        /*0030*/ 	.string	"-arch sm_100 -m 64 "



//--------------------- .note.nv.cuinfo           --------------------------
	.section	.note.nv.cuinfo,"",@"SHT_NOTE"
	.sectionflags	@"SHF_NOTE_NV_CUINFO"
        /*0018*/ 	.short	0x0002
        /*001a*/ 	.short	0x0064
        /*001c*/ 	.short	0x0082
	.zero		2


//--------------------- .nv.info                  --------------------------
	.section	.nv.info,"",@"SHT_CUDA_INFO"
	.align	4


	//----- nvinfo : EIATTR_REGCOUNT
	.align		4
        /*0000*/ 	.byte	0x04, 0x2f
        /*0002*/ 	.short	(.L_2 - .L_1)
	.align		4
.L_1:
        /*0004*/ 	.word	index@(_Z10hello_cudav)
        /*0008*/ 	.word	0x00000018


	//----- nvinfo : EIATTR_FRAME_SIZE
	.align		4
.L_2:
        /*000c*/ 	.byte	0x04, 0x11
        /*000e*/ 	.short	(.L_4 - .L_3)
	.align		4
.L_3:
        /*0010*/ 	.word	index@(_Z10hello_cudav)
        /*0014*/ 	.word	0x00000000


	//----- nvinfo : EIATTR_MIN_STACK_SIZE
	.align		4
.L_4:
        /*0018*/ 	.byte	0x04, 0x12
        /*001a*/ 	.short	(.L_6 - .L_5)
	.align		4
.L_5:
        /*001c*/ 	.word	index@(_Z10hello_cudav)
        /*0020*/ 	.word	0x00000000
.L_6:


//--------------------- .nv.compat                --------------------------
	.section	.nv.compat,"",@"SHT_CUDA_COMPAT_INFO"
	.align	4
        /*0000*/ 	.byte	0x02, 0x09, 0x00, 0x00, 0x02, 0x02, 0x01, 0x00, 0x02, 0x05, 0x05, 0x00, 0x03, 0x07, 0x01, 0x01
        /*0010*/ 	.byte	0x02, 0x03, 0x00, 0x00, 0x02, 0x06, 0x01, 0x00, 0x04, 0x0b, 0x08, 0x00, 0x09, 0x00, 0x00, 0x00
        /*0020*/ 	.byte	0x00, 0x00, 0x00, 0x00


//--------------------- .nv.info._Z10hello_cudav  --------------------------
	.section	.nv.info._Z10hello_cudav,"",@"SHT_CUDA_INFO"
	.sectionflags	@""
	.align	4


	//----- nvinfo : EIATTR_CUDA_API_VERSION
	.align		4
        /*0000*/ 	.byte	0x04, 0x37
        /*0002*/ 	.short	(.L_8 - .L_7)
.L_7:
        /*0004*/ 	.word	0x00000082


	//----- nvinfo : EIATTR_SPARSE_MMA_MASK
	.align		4
.L_8:
        /*0008*/ 	.byte	0x03, 0x50
        /*000a*/ 	.short	0x0000


	//----- nvinfo : EIATTR_MAXREG_COUNT
	.align		4
        /*000c*/ 	.byte	0x03, 0x1b
        /*000e*/ 	.short	0x00ff


	//----- nvinfo : EIATTR_EXTERNS
	.align		4
        /*0010*/ 	.byte	0x04, 0x0f
        /*0012*/ 	.short	(.L_10 - .L_9)


	//   ....[0]....
	.align		4
.L_9:
        /*0014*/ 	.word	index@(vprintf)


	//----- nvinfo : EIATTR_MERCURY_ISA_VERSION
	.align		4
.L_10:
        /*0018*/ 	.byte	0x03, 0x5f
        /*001a*/ 	.short	0x0101


	//----- nvinfo : EIATTR_VRC_CTA_INIT_COUNT
	.align		4
        /*001c*/ 	.byte	0x02, 0x4a
	.zero		1
	.zero		1


	//----- nvinfo : EIATTR_SYSCALL_OFFSETS
	.align		4
        /*0020*/ 	.byte	0x04, 0x46
        /*0022*/ 	.short	(.L_12 - .L_11)


	//   ....[0]....
.L_11:
        /*0024*/ 	.word	0x00000080


	//----- nvinfo : EIATTR_EXIT_INSTR_OFFSETS
	.align		4
.L_12:
        /*0028*/ 	.byte	0x04, 0x1c
        /*002a*/ 	.short	(.L_14 - .L_13)


	//   ....[0]....
.L_13:
        /*002c*/ 	.word	0x00000090


	//----- nvinfo : EIATTR_SW_WAR
	.align		4
.L_14:
        /*0030*/ 	.byte	0x04, 0x36
        /*0032*/ 	.short	(.L_16 - .L_15)
.L_15:
        /*0034*/ 	.word	0x00000008
.L_16:


//--------------------- .nv.callgraph             --------------------------
	.section	.nv.callgraph,"",@"SHT_CUDA_CALLGRAPH"
	.align	4
	.sectionentsize	8
	.align		4
        /*0000*/ 	.word	0x00000000
	.align		4
        /*0004*/ 	.word	0xffffffff
	.align		4
        /*0008*/ 	.word	index@(_Z10hello_cudav)
	.align		4
        /*000c*/ 	.word	index@(vprintf)
	.align		4
        /*0010*/ 	.word	0x00000000
	.align		4
        /*0014*/ 	.word	0xfffffffe
	.align		4
        /*0018*/ 	.word	0x00000000
	.align		4
        /*001c*/ 	.word	0xfffffffd
	.align		4
        /*0020*/ 	.word	0x00000000
	.align		4
        /*0024*/ 	.word	0xfffffffc


//--------------------- .nv.constant4             --------------------------
	.section	.nv.constant4,"a",@progbits
	.align	8
	.align		8
.nv.constant4:
        /*0000*/ 	.dword	vprintf
	.align		8
        /*0008*/ 	.dword	$str


//--------------------- .text._Z10hello_cudav     --------------------------
	.section	.text._Z10hello_cudav,"ax",@progbits
	.align	128
        .global         _Z10hello_cudav
        .type           _Z10hello_cudav,@function
        .size           _Z10hello_cudav,(.L_x_2 - _Z10hello_cudav)
        .other          _Z10hello_cudav,@"STO_CUDA_ENTRY STV_DEFAULT"
_Z10hello_cudav:
.text._Z10hello_cudav:
[----:B------:R-:W0:Y:S01]  /*0000*/  LDC R1, c[0x0][0x37c] ;  /* 0x0000df00ff017b82 */ /* 0x000e220000000800 */
[----:B------:R-:W-:Y:S01]  /*0010*/  MOV R0, 0x0 ;  /* 0x0000000000007802 */ /* 0x000fe20000000f00 */
[----:B------:R-:W1:Y:S01]  /*0020*/  LDCU.64 UR4, c[0x4][0x8] ;  /* 0x01000100ff0477ac */ /* 0x000e620008000a00 */
[----:B------:R-:W-:-:S05]  /*0030*/  CS2R R6, SRZ ;  /* 0x0000000000067805 */ /* 0x000fca000001ff00 */
[----:B------:R2:W3:Y:S01]  /*0040*/  LDC.64 R2, c[0x4][R0] ;  /* 0x0100000000027b82 */ /* 0x0004e20000000a00 */
[----:B-1----:R-:W-:Y:S02]  /*0050*/  IMAD.U32 R4, RZ, RZ, UR4 ;  /* 0x00000004ff047e24 */ /* 0x002fe4000f8e00ff */
[----:B--2---:R-:W-:-:S07]  /*0060*/  IMAD.U32 R5, RZ, RZ, UR5 ;  /* 0x00000005ff057e24 */ /* 0x004fce000f8e00ff */
[----:B------:R-:W-:-:S07]  /*0070*/  LEPC R20, `(.L_x_0) ;  /* 0x000000001014794e */ /* 0x000fce0000000000 */
[----:B0--3--:R-:W-:Y:S05]  /*0080*/  CALL.ABS.NOINC R2 ;  /* 0x0000000002007343 */ /* 0x009fea0003c00000 */
.L_x_0:
[----:B------:R-:W-:Y:S05]  /*0090*/  EXIT ;  /* 0x000000000000794d */ /* 0x000fea0003800000 */
.L_x_1:
[----:B------:R-:W-:-:S00]  /*00a0*/  BRA `(.L_x_1) ;  /* 0xfffffffc00fc7947 */ /* 0x000fc0000383ffff */
[----:B------:R-:W-:-:S00]  /*00b0*/  NOP ;  /* 0x0000000000007918 */ /* 0x000fc00000000000 */
        /* <DEDUP_REMOVED lines=12> */
.L_x_2:


//--------------------- .nv.global.init           --------------------------
	.section	.nv.global.init,"aw",@progbits
.nv.global.init:
	.type		$str,@object
	.size		$str,(.L_0 - $str)
$str:
        /*0000*/ 	.byte	0x48, 0x65, 0x6c, 0x6c, 0x6f, 0x20, 0x43, 0x55, 0x44, 0x41, 0x21, 0x00
.L_0:


//--------------------- .nv.shared.reserved.0     --------------------------
	.section	.nv.shared.reserved.0,"aw",@nobits
	.weak		__nv_reservedSMEM_offset_0_alias
	.size		__nv_reservedSMEM_offset_0_alias, 0, 64
	.other		__nv_reservedSMEM_offset_0_alias,@"STO_CUDA_RESERVED_SHARED STV_DEFAULT"
__nv_reservedSMEM_offset_0_alias:
	.zero		0
	.zero		64


//--------------------- .nv.constant0._Z10hello_cudav --------------------------
	.section	.nv.constant0._Z10hello_cudav,"a",@progbits
	.sectionflags	@""
	.align	4
.nv.constant0._Z10hello_cudav:
	.zero		896


//--------------------- SYMBOLS --------------------------

	.type		.nv.reservedSmem.offset0,@object
	.size		.nv.reservedSmem.offset0,0x4
	.type		vprintf,@function
